	.headerflags	@"EF_CUDA_TEXMODE_UNIFIED EF_CUDA_64BIT_ADDRESS EF_CUDA_ACCELERATORS EF_CUDA_SM90 EF_CUDA_VIRTUAL_SM(EF_CUDA_SM90)"
	.elftype	@"ET_EXEC"


//--------------------- .nv.info                  --------------------------
	.section	.nv.info,"",@"SHT_CUDA_INFO"
	.align	4


	//----- nvinfo : EIATTR_REGCOUNT
	.align		4
        /*0000*/ 	.byte	0x04, 0x2f
        /*0002*/ 	.short	(.L_1 - .L_0)
	.align		4
.L_0:
        /*0004*/ 	.word	index@(triton_poi_fused__native_batch_norm_legit_no_training_convolution_relu_38)
        /*0008*/ 	.word	0x00000020


	//----- nvinfo : EIATTR_MIN_STACK_SIZE
	.align		4
.L_1:
        /*000c*/ 	.byte	0x04, 0x12
        /*000e*/ 	.short	(.L_3 - .L_2)
	.align		4
.L_2:
        /*0010*/ 	.word	index@(triton_poi_fused__native_batch_norm_legit_no_training_convolution_relu_38)
        /*0014*/ 	.word	0x00000000


	//----- nvinfo : EIATTR_FRAME_SIZE
	.align		4
.L_3:
        /*0018*/ 	.byte	0x04, 0x11
        /*001a*/ 	.short	(.L_5 - .L_4)
	.align		4
.L_4:
        /*001c*/ 	.word	index@(triton_poi_fused__native_batch_norm_legit_no_training_convolution_relu_38)
        /*0020*/ 	.word	0x00000000


	//----- nvinfo : EIATTR_MIN_STACK_SIZE
	.align		4
.L_5:
        /*0024*/ 	.byte	0x04, 0x12
        /*0026*/ 	.short	(.L_7 - .L_6)
	.align		4
.L_6:
        /*0028*/ 	.word	index@(triton_poi_fused__native_batch_norm_legit_no_training_convolution_relu_38)
        /*002c*/ 	.word	0x00000000
.L_7:


//--------------------- .nv.info.triton_poi_fused__native_batch_norm_legit_no_training_convolution_relu_38 --------------------------
	.section	.nv.info.triton_poi_fused__native_batch_norm_legit_no_training_convolution_relu_38,"",@"SHT_CUDA_INFO"
	.sectionflags	@""
	.align	4


	//----- nvinfo : EIATTR_CUDA_API_VERSION
	.align		4
        /*0000*/ 	.byte	0x04, 0x37
        /*0002*/ 	.short	(.L_9 - .L_8)
.L_8:
        /*0004*/ 	.word	0x0000007c


	//----- nvinfo : EIATTR_KPARAM_INFO
	.align		4
.L_9:
        /*0008*/ 	.byte	0x04, 0x17
        /*000a*/ 	.short	(.L_11 - .L_10)
.L_10:
        /*000c*/ 	.word	0x00000000
        /*0010*/ 	.short	0x0003
        /*0012*/ 	.short	0x0014
        /*0014*/ 	.byte	0x00, 0xf0, 0x11, 0x00


	//----- nvinfo : EIATTR_KPARAM_INFO
	.align		4
.L_11:
        /*0018*/ 	.byte	0x04, 0x17
        /*001a*/ 	.short	(.L_13 - .L_12)
.L_12:
        /*001c*/ 	.word	0x00000000
        /*0020*/ 	.short	0x0002
        /*0022*/ 	.short	0x0010
        /*0024*/ 	.byte	0x00, 0xf0, 0x11, 0x00


	//----- nvinfo : EIATTR_KPARAM_INFO
	.align		4
.L_13:
        /*0028*/ 	.byte	0x04, 0x17
        /*002a*/ 	.short	(.L_15 - .L_14)
.L_14:
        /*002c*/ 	.word	0x00000000
        /*0030*/ 	.short	0x0001
        /*0032*/ 	.short	0x0008
        /*0034*/ 	.byte	0x00, 0xf4, 0x21, 0x00


	//----- nvinfo : EIATTR_KPARAM_INFO
	.align		4
.L_15:
        /*0038*/ 	.byte	0x04, 0x17
        /*003a*/ 	.short	(.L_17 - .L_16)
.L_16:
        /*003c*/ 	.word	0x00000000
        /*0040*/ 	.short	0x0000
        /*0042*/ 	.short	0x0000
        /*0044*/ 	.byte	0x00, 0xf4, 0x21, 0x00


	//----- nvinfo : EIATTR_SPARSE_MMA_MASK
	.align		4
.L_17:
        /*0048*/ 	.byte	0x03, 0x50
        /*004a*/ 	.short	0x0000


	//----- nvinfo : EIATTR_MAXREG_COUNT
	.align		4
        /*004c*/ 	.byte	0x03, 0x1b
        /*004e*/ 	.short	0x00ff


	//----- nvinfo : EIATTR_EXIT_INSTR_OFFSETS
	.align		4
        /*0050*/ 	.byte	0x04, 0x1c
        /*0052*/ 	.short	(.L_19 - .L_18)


	//   ....[0]....
.L_18:
        /*0054*/ 	.word	0x000005e0


	//   ....[1]....
        /*0058*/ 	.word	0x00000630


	//----- nvinfo : EIATTR_REQNTID
	.align		4
.L_19:
        /*005c*/ 	.byte	0x04, 0x10
        /*005e*/ 	.short	(.L_21 - .L_20)
.L_20:
        /*0060*/ 	.word	0x00000080
        /*0064*/ 	.word	0x00000001
        /*0068*/ 	.word	0x00000001


	//----- nvinfo : EIATTR_CBANK_PARAM_SIZE
	.align		4
.L_21:
        /*006c*/ 	.byte	0x03, 0x19
        /*006e*/ 	.short	0x0018


	//----- nvinfo : EIATTR_PARAM_CBANK
	.align		4
        /*0070*/ 	.byte	0x04, 0x0a
        /*0072*/ 	.short	(.L_23 - .L_22)
	.align		4
.L_22:
        /*0074*/ 	.word	index@(.nv.constant0.triton_poi_fused__native_batch_norm_legit_no_training_convolution_relu_38)
        /*0078*/ 	.short	0x0210
        /*007a*/ 	.short	0x0018


	//----- nvinfo : EIATTR_SW_WAR
	.align		4
.L_23:
        /*007c*/ 	.byte	0x04, 0x36
        /*007e*/ 	.short	(.L_25 - .L_24)
.L_24:
        /*0080*/ 	.word	0x00000008
.L_25:


//--------------------- .nv.callgraph             --------------------------
	.section	.nv.callgraph,"",@"SHT_CUDA_CALLGRAPH"
	.align	4
	.sectionentsize	8
	.align		4
        /*0000*/ 	.word	0x00000000
	.align		4
        /*0004*/ 	.word	0xffffffff
	.align		4
        /*0008*/ 	.word	0x00000000
	.align		4
        /*000c*/ 	.word	0xfffffffe
	.align		4
        /*0010*/ 	.word	0x00000000
	.align		4
        /*0014*/ 	.word	0xfffffffd
	.align		4
        /*0018*/ 	.word	0x00000000
	.align		4
        /*001c*/ 	.word	0xfffffffc


//--------------------- .text.triton_poi_fused__native_batch_norm_legit_no_training_convolution_relu_38 --------------------------
	.section	.text.triton_poi_fused__native_batch_norm_legit_no_training_convolution_relu_38,"ax",@progbits
	.sectionflags	@"SHF_BARRIERS=1"
	.align	128
        .global         triton_poi_fused__native_batch_norm_legit_no_training_convolution_relu_38
        .type           triton_poi_fused__native_batch_norm_legit_no_training_convolution_relu_38,@function
        .size           triton_poi_fused__native_batch_norm_legit_no_training_convolution_relu_38,(.L_x_1 - triton_poi_fused__native_batch_norm_legit_no_training_convolution_relu_38)
        .other          triton_poi_fused__native_batch_norm_legit_no_training_convolution_relu_38,@"STO_CUDA_ENTRY STV_DEFAULT"
triton_poi_fused__native_batch_norm_legit_no_training_convolution_relu_38:
.text.triton_poi_fused__native_batch_norm_legit_no_training_convolution_relu_38:
[----:B------:R-:W0:Y:S01]  /*0000*/  LDC R1, c[0x0][0x28] ;  /* 0x00000a00ff017b82 */ /* 0x000e220000000800 */
[----:B------:R-:W1:Y:S07]  /*0010*/  S2R R0, SR_TID.X ;  /* 0x0000000000007919 */ /* 0x000e6e0000002100 */
[----:B------:R-:W2:Y:S01]  /*0020*/  LDC.64 R18, c[0x0][0x210] ;  /* 0x00008400ff127b82 */ /* 0x000ea20000000a00 */
[----:B------:R-:W3:Y:S01]  /*0030*/  S2R R17, SR_CTAID.X ;  /* 0x0000000000117919 */ /* 0x000ee20000002500 */
[----:B------:R-:W4:Y:S01]  /*0040*/  S2R R16, SR_CTAID.Y ;  /* 0x0000000000107919 */ /* 0x000f220000002600 */
[----:B------:R-:W-:Y:S01]  /*0050*/  IMAD.MOV.U32 R28, RZ, RZ, RZ ;  /* 0x000000ffff1c7224 */ /* 0x000fe200078e00ff */
[----:B------:R-:W-:Y:S01]  /*0060*/  ULDC.64 UR6, c[0x0][0x208] ;  /* 0x0000820000067ab9 */ /* 0x000fe20000000a00 */
[----:B-1----:R-:W-:Y:S01]  /*0070*/  SHF.R.U32.HI R21, RZ, 0x3, R0 ;  /* 0x00000003ff157819 */ /* 0x002fe20000011600 */
[----:B---3--:R-:W-:-:S03]  /*0080*/  IMAD.SHL.U32 R17, R17, 0x8, RZ ;  /* 0x0000000811117824 */ /* 0x008fc600078e00ff */
[----:B------:R-:W-:Y:S01]  /*0090*/  SGXT.U32 R21, R21, 0x4 ;  /* 0x000000041515781a */ /* 0x000fe20000000000 */
[----:B----4-:R-:W-:Y:S01]  /*00a0*/  IMAD.SHL.U32 R16, R16, 0x80, RZ ;  /* 0x0000008010107824 */ /* 0x010fe200078e00ff */
[----:B------:R-:W-:-:S04]  /*00b0*/  LOP3.LUT R10, R17, 0x7, R0, 0xf8, !PT ;  /* 0x00000007110a7812 */ /* 0x000fc800078ef800 */
[----:B------:R-:W-:Y:S02]  /*00c0*/  LOP3.LUT R2, R16, R21, RZ, 0xfc, !PT ;  /* 0x0000001510027212 */ /* 0x000fe400078efcff */
[----:B------:R-:W-:Y:S02]  /*00d0*/  LOP3.LUT R3, R16, 0x10, R21, 0xfe, !PT ;  /* 0x0000001010037812 */ /* 0x000fe400078efe15 */
[----:B------:R-:W-:Y:S01]  /*00e0*/  LOP3.LUT R4, R16, 0x20, R21, 0xfe, !PT ;  /* 0x0000002010047812 */ /* 0x000fe200078efe15 */
[--C-:B------:R-:W-:Y:S01]  /*00f0*/  IMAD R11, R2, 0x7, R10.reuse ;  /* 0x00000007020b7824 */ /* 0x100fe200078e020a */
        /* <DEDUP_REMOVED lines=10> */
[----:B------:R-:W-:Y:S01]  /*01a0*/  ISETP.GE.AND P0, PT, R10, 0x7, PT ;  /* 0x000000070a00780c */ /* 0x000fe20003f06270 */
[----:B------:R-:W-:-:S02]  /*01b0*/  IMAD R29, R8, 0x7, R10 ;  /* 0x00000007081d7824 */ /* 0x000fc400078e020a */
[----:B------:R-:W-:Y:S02]  /*01c0*/  IMAD R20, R9, 0x7, R10 ;  /* 0x0000000709147824 */ /* 0x000fe400078e020a */
[----:B--2---:R-:W-:-:S04]  /*01d0*/  IMAD.WIDE R2, R11, 0x4, R18 ;  /* 0x000000040b027825 */ /* 0x004fc800078e0212 */
[----:B------:R-:W-:-:S04]  /*01e0*/  IMAD.WIDE R4, R13, 0x4, R18 ;  /* 0x000000040d047825 */ /* 0x000fc800078e0212 */
[----:B------:R-:W-:-:S04]  /*01f0*/  IMAD.WIDE R6, R15, 0x4, R18 ;  /* 0x000000040f067825 */ /* 0x000fc800078e0212 */
[----:B------:R-:W-:Y:S01]  /*0200*/  IMAD.WIDE R8, R23, 0x4, R18 ;  /* 0x0000000417087825 */ /* 0x000fe200078e0212 */
[----:B------:R-:W-:-:S03]  /*0210*/  CS2R R22, SRZ ;  /* 0x0000000000167805 */ /* 0x000fc6000001ff00 */
[--C-:B------:R-:W-:Y:S01]  /*0220*/  IMAD.WIDE R10, R25, 0x4, R18.reuse ;  /* 0x00000004190a7825 */ /* 0x100fe200078e0212 */
[----:B------:R-:W-:Y:S02]  /*0230*/  CS2R R24, SRZ ;  /* 0x0000000000187805 */ /* 0x000fe4000001ff00 */
[----:B------:R1:W2:Y:S01]  /*0240*/  @!P0 LDG.E.EL R23, desc[UR6][R2.64] ;  /* 0x0000000602178981 */ /* 0x0002a2000c2e1900 */
[--C-:B------:R-:W-:Y:S01]  /*0250*/  IMAD.WIDE R12, R27, 0x4, R18.reuse ;  /* 0x000000041b0c7825 */ /* 0x100fe200078e0212 */
[----:B------:R-:W-:Y:S02]  /*0260*/  CS2R R26, SRZ ;  /* 0x00000000001a7805 */ /* 0x000fe4000001ff00 */
[----:B------:R-:W3:Y:S01]  /*0270*/  @!P0 LDG.E.EL R24, desc[UR6][R4.64] ;  /* 0x0000000604188981 */ /* 0x000ee2000c2e1900 */
[----:B------:R-:W-:-:S03]  /*0280*/  IMAD.WIDE R14, R29, 0x4, R18 ;  /* 0x000000041d0e7825 */ /* 0x000fc600078e0212 */
[----:B------:R4:W5:Y:S01]  /*0290*/  @!P0 LDG.E.EL R22, desc[UR6][R8.64] ;  /* 0x0000000608168981 */ /* 0x000962000c2e1900 */
[----:B------:R-:W-:-:S03]  /*02a0*/  IMAD.WIDE R18, R20, 0x4, R18 ;  /* 0x0000000414127825 */ /* 0x000fc600078e0212 */
[----:B------:R1:W5:Y:S01]  /*02b0*/  @!P0 LDG.E.EL R25, desc[UR6][R10.64] ;  /* 0x000000060a198981 */ /* 0x000362000c2e1900 */
[----:B------:R-:W-:-:S03]  /*02c0*/  IMAD.MOV.U32 R20, RZ, RZ, RZ ;  /* 0x000000ffff147224 */ /* 0x000fc600078e00ff */
[----:B------:R1:W5:Y:S04]  /*02d0*/  @!P0 LDG.E.EL R26, desc[UR6][R12.64] ;  /* 0x000000060c1a8981 */ /* 0x000368000c2e1900 */
[----:B------:R-:W5:Y:S04]  /*02e0*/  @!P0 LDG.E.EL R20, desc[UR6][R6.64] ;  /* 0x0000000606148981 */ /* 0x000f68000c2e1900 */
[----:B------:R-:W5:Y:S04]  /*02f0*/  @!P0 LDG.E.EL R28, desc[UR6][R14.64] ;  /* 0x000000060e1c8981 */ /* 0x000f68000c2e1900 */
[----:B------:R-:W5:Y:S01]  /*0300*/  @!P0 LDG.E.EL R27, desc[UR6][R18.64] ;  /* 0x00000006121b8981 */ /* 0x000f62000c2e1900 */
[----:B------:R-:W4:Y:S01]  /*0310*/  S2UR UR5, SR_CgaCtaId ;  /* 0x00000000000579c3 */ /* 0x000f220000008800 */
[----:B-1----:R-:W-:Y:S01]  /*0320*/  IMAD.SHL.U32 R2, R0, 0x80, RZ ;  /* 0x0000008000027824 */ /* 0x002fe200078e00ff */
[----:B------:R-:W-:-:S04]  /*0330*/  UMOV UR4, 0x400 ;  /* 0x0000040000047882 */ /* 0x000fc80000000000 */
[----:B------:R-:W-:-:S04]  /*0340*/  LOP3.LUT R2, R2, 0x380, RZ, 0xc0, !PT ;  /* 0x0000038002027812 */ /* 0x000fc800078ec0ff */
[----:B------:R-:W-:Y:S01]  /*0350*/  LOP3.LUT R21, R2, R21, RZ, 0xfc, !PT ;  /* 0x0000001502157212 */ /* 0x000fe200078efcff */
[----:B0---4-:R-:W-:-:S06]  /*0360*/  UPRMT UR4, UR5, 0x654, UR4 ;  /* 0x0000065405047896 */ /* 0x011fcc0008000004 */
[----:B------:R-:W-:-:S05]  /*0370*/  LEA.HI R2, R2, UR4, RZ, 0x1d ;  /* 0x0000000402027c11 */ /* 0x000fca000f8fe8ff */
[----:B------:R-:W-:Y:S01]  /*0380*/  IMAD R21, R21, 0x4, R2 ;  /* 0x0000000415157824 */ /* 0x000fe200078e0202 */
[----:B------:R-:W-:Y:S02]  /*0390*/  SHF.R.U32.HI R2, RZ, 0x1, R0 ;  /* 0x00000001ff027819 */ /* 0x000fe40000011600 */
[----:B------:R-:W-:Y:S02]  /*03a0*/  SHF.L.U32 R3, R0, 0x2, RZ ;  /* 0x0000000200037819 */ /* 0x000fe400000006ff */
[----:B------:R-:W-:Y:S02]  /*03b0*/  LOP3.LUT R2, R2, 0x30, RZ, 0xc0, !PT ;  /* 0x0000003002027812 */ /* 0x000fe400078ec0ff */
[----:B------:R-:W-:-:S03]  /*03c0*/  LOP3.LUT R8, R3, 0x1fc, RZ, 0xc0, !PT ;  /* 0x000001fc03087812 */ /* 0x000fc600078ec0ff */
[----:B------:R-:W-:-:S04]  /*03d0*/  VIADD R5, R2, UR4 ;  /* 0x0000000402057c36 */ /* 0x000fc80008000000 */
[----:B------:R-:W-:Y:S01]  /*03e0*/  IMAD R5, R8, 0x4, R5 ;  /* 0x0000000408057824 */ /* 0x000fe200078e0205 */
[----:B------:R-:W-:Y:S02]  /*03f0*/  LOP3.LUT R16, R16, 0x7c, R3, 0xf8, !PT ;  /* 0x0000007c10107812 */ /* 0x000fe400078ef803 */
[----:B------:R-:W0:Y:S03]  /*0400*/  LDC.64 R2, c[0x0][0x218] ;  /* 0x00008600ff027b82 */ /* 0x000e260000000a00 */
[----:B------:R-:W-:Y:S01]  /*0410*/  IMAD.HI R9, R16, 0x2aaaaaab, RZ ;  /* 0x2aaaaaab10097827 */ /* 0x000fe200078e02ff */
[----:B------:R-:W-:-:S04]  /*0420*/  SHF.R.U32.HI R0, RZ, 0x5, R0 ;  /* 0x00000005ff007819 */ /* 0x000fc80000011600 */
[----:B------:R-:W-:Y:S02]  /*0430*/  SHF.R.U32.HI R10, RZ, 0x1f, R9 ;  /* 0x0000001fff0a7819 */ /* 0x000fe40000011609 */
[----:B------:R-:W-:Y:S02]  /*0440*/  SGXT.U32 R0, R0, 0x2 ;  /* 0x000000020000781a */ /* 0x000fe40000000000 */
[----:B------:R-:W-:Y:S02]  /*0450*/  LEA.HI.SX32 R9, R9, R10, 0x1b ;  /* 0x0000000a09097211 */ /* 0x000fe400078fdaff */
[----:B------:R-:W-:Y:S02]  /*0460*/  LOP3.LUT R0, R17, R0, RZ, 0xfc, !PT ;  /* 0x0000000011007212 */ /* 0x000fe400078efcff */
[----:B------:R-:W-:Y:S01]  /*0470*/  LOP3.LUT R10, R8, 0x200, RZ, 0xfc, !PT ;  /* 0x00000200080a7812 */ /* 0x000fe200078efcff */
[----:B------:R-:W-:Y:S01]  /*0480*/  IMAD R16, R9, -0xc0, R16 ;  /* 0xffffff4009107824 */ /* 0x000fe200078e0210 */
[----:B------:R-:W-:-:S02]  /*0490*/  LOP3.LUT R11, R0, 0x4, RZ, 0xfc, !PT ;  /* 0x00000004000b7812 */ /* 0x000fc400078efcff */
[----:B------:R-:W-:Y:S01]  /*04a0*/  SHF.R.U32.HI R10, RZ, 0x3, R10 ;  /* 0x00000003ff0a7819 */ /* 0x000fe2000001160a */
[----:B------:R-:W-:Y:S01]  /*04b0*/  IMAD R9, R9, 0x540, R16 ;  /* 0x0000054009097824 */ /* 0x000fe200078e0210 */
[----:B------:R-:W-:Y:S02]  /*04c0*/  ISETP.GE.AND P1, PT, R0, 0x7, PT ;  /* 0x000000070000780c */ /* 0x000fe40003f26270 */
[----:B------:R-:W-:Y:S02]  /*04d0*/  ISETP.GE.AND P0, PT, R11, 0x7, PT ;  /* 0x000000070b00780c */ /* 0x000fe40003f06270 */
[----:B------:R-:W-:Y:S01]  /*04e0*/  LOP3.LUT R10, R10, 0x70, RZ, 0xc0, !PT ;  /* 0x000000700a0a7812 */ /* 0x000fe200078ec0ff */
[----:B------:R-:W-:-:S04]  /*04f0*/  IMAD R9, R0, 0xc0, R9 ;  /* 0x000000c000097824 */ /* 0x000fc800078e0209 */
[----:B------:R-:W-:Y:S02]  /*0500*/  VIADD R13, R10, UR4 ;  /* 0x000000040a0d7c36 */ /* 0x000fe40008000000 */
[----:B0-----:R-:W-:-:S03]  /*0510*/  IMAD.WIDE R10, R9, 0x4, R2 ;  /* 0x00000004090a7825 */ /* 0x001fc600078e0202 */
[----:B------:R-:W-:Y:S01]  /*0520*/  LEA R13, R8, R13, 0x2 ;  /* 0x0000000d080d7211 */ /* 0x000fe200078e10ff */
[----:B--2---:R-:W-:Y:S04]  /*0530*/  STS [R21], R23 ;  /* 0x0000001715007388 */ /* 0x004fe80000000800 */
[----:B---3--:R-:W-:Y:S04]  /*0540*/  STS [R21+0x40], R24 ;  /* 0x0000401815007388 */ /* 0x008fe80000000800 */
[----:B-----5:R-:W-:Y:S04]  /*0550*/  STS [R21+0xc0], R22 ;  /* 0x0000c01615007388 */ /* 0x020fe80000000800 */
[----:B------:R-:W-:Y:S04]  /*0560*/  STS [R21+0x100], R25 ;  /* 0x0001001915007388 */ /* 0x000fe80000000800 */
[----:B------:R-:W-:Y:S04]  /*0570*/  STS [R21+0x140], R26 ;  /* 0x0001401a15007388 */ /* 0x000fe80000000800 */
[----:B------:R-:W-:Y:S04]  /*0580*/  STS [R21+0x80], R20 ;  /* 0x0000801415007388 */ /* 0x000fe80000000800 */
[----:B------:R-:W-:Y:S04]  /*0590*/  STS [R21+0x180], R28 ;  /* 0x0001801c15007388 */ /* 0x000fe80000000800 */
[----:B------:R-:W-:Y:S01]  /*05a0*/  STS [R21+0x1c0], R27 ;  /* 0x0001c01b15007388 */ /* 0x000fe20000000800 */
[----:B------:R-:W-:Y:S06]  /*05b0*/  BAR.SYNC.DEFER_BLOCKING 0x0 ;  /* 0x0000000000007b1d */ /* 0x000fec0000010000 */
[----:B------:R-:W0:Y:S04]  /*05c0*/  LDS.128 R4, [R5] ;  /* 0x0000000005047984 */ /* 0x000e280000000c00 */
[----:B0-----:R0:W-:Y:S02]  /*05d0*/  @!P1 STG.E.128 desc[UR6][R10.64], R4 ;  /* 0x000000040a009986 */ /* 0x0011e4000c101d06 */
[----:B0-----:R-:W-:Y:S05]  /*05e0*/  @P0 EXIT ;  /* 0x000000000000094d */ /* 0x001fea0003800000 */
[----:B------:R-:W0:Y:S01]  /*05f0*/  LDS.128 R12, [R13+0x800] ;  /* 0x000800000d0c7984 */ /* 0x000e220000000c00 */
[----:B------:R-:W-:-:S04]  /*0600*/  VIADD R9, R9, 0x300 ;  /* 0x0000030009097836 */ /* 0x000fc80000000000 */
[----:B------:R-:W-:-:S05]  /*0610*/  IMAD.WIDE R2, R9, 0x4, R2 ;  /* 0x0000000409027825 */ /* 0x000fca00078e0202 */
[----:B0-----:R-:W-:Y:S01]  /*0620*/  STG.E.128 desc[UR6][R2.64], R12 ;  /* 0x0000000c02007986 */ /* 0x001fe2000c101d06 */
[----:B------:R-:W-:Y:S05]  /*0630*/  EXIT ;  /* 0x000000000000794d */ /* 0x000fea0003800000 */
.L_x_0:
[----:B------:R-:W-:-:S00]  /*0640*/  BRA `(.L_x_0) ;  /* 0xfffffffc00fc7947 */ /* 0x000fc0000383ffff */
[----:B------:R-:W-:-:S00]  /*0650*/  NOP ;  /* 0x0000000000007918 */ /* 0x000fc00000000000 */
        /* <DEDUP_REMOVED lines=10> */
.L_x_1:


//--------------------- .nv.shared.triton_poi_fused__native_batch_norm_legit_no_training_convolution_relu_38 --------------------------
	.section	.nv.shared.triton_poi_fused__native_batch_norm_legit_no_training_convolution_relu_38,"aw",@nobits
	.sectionflags	@""
	.align	16
	.zero		1024


//--------------------- .nv.constant0.triton_poi_fused__native_batch_norm_legit_no_training_convolution_relu_38 --------------------------
	.section	.nv.constant0.triton_poi_fused__native_batch_norm_legit_no_training_convolution_relu_38,"a",@progbits
	.sectionflags	@""
	.align	4
.nv.constant0.triton_poi_fused__native_batch_norm_legit_no_training_convolution_relu_38:
	.zero		552
